	.headerflags	@"EF_CUDA_TEXMODE_UNIFIED EF_CUDA_64BIT_ADDRESS EF_CUDA_ACCELERATORS EF_CUDA_SM90 EF_CUDA_VIRTUAL_SM(EF_CUDA_SM90)"
	.elftype	@"ET_EXEC"


//--------------------- .nv.info                  --------------------------
	.section	.nv.info,"",@"SHT_CUDA_INFO"
	.align	4


	//----- nvinfo : EIATTR_REGCOUNT
	.align		4
        /*0000*/ 	.byte	0x04, 0x2f
        /*0002*/ 	.short	(.L_3 - .L_2)
	.align		4
.L_2:
        /*0004*/ 	.word	index@(triton_poi_fused_cat_21)
        /*0008*/ 	.word	0x0000001a


	//----- nvinfo : EIATTR_MIN_STACK_SIZE
	.align		4
.L_3:
        /*000c*/ 	.byte	0x04, 0x12
        /*000e*/ 	.short	(.L_5 - .L_4)
	.align		4
.L_4:
        /*0010*/ 	.word	index@(triton_poi_fused_cat_21)
        /*0014*/ 	.word	0x00000000


	//----- nvinfo : EIATTR_FRAME_SIZE
	.align		4
.L_5:
        /*0018*/ 	.byte	0x04, 0x11
        /*001a*/ 	.short	(.L_7 - .L_6)
	.align		4
.L_6:
        /*001c*/ 	.word	index@(triton_poi_fused_cat_21)
        /*0020*/ 	.word	0x00000000


	//----- nvinfo : EIATTR_MIN_STACK_SIZE
	.align		4
.L_7:
        /*0024*/ 	.byte	0x04, 0x12
        /*0026*/ 	.short	(.L_9 - .L_8)
	.align		4
.L_8:
        /*0028*/ 	.word	index@(triton_poi_fused_cat_21)
        /*002c*/ 	.word	0x00000000
.L_9:


//--------------------- .nv.info.triton_poi_fused_cat_21 --------------------------
	.section	.nv.info.triton_poi_fused_cat_21,"",@"SHT_CUDA_INFO"
	.sectionflags	@""
	.align	4


	//----- nvinfo : EIATTR_CUDA_API_VERSION
	.align		4
        /*0000*/ 	.byte	0x04, 0x37
        /*0002*/ 	.short	(.L_11 - .L_10)
.L_10:
        /*0004*/ 	.word	0x0000007c


	//----- nvinfo : EIATTR_KPARAM_INFO
	.align		4
.L_11:
        /*0008*/ 	.byte	0x04, 0x17
        /*000a*/ 	.short	(.L_13 - .L_12)
.L_12:
        /*000c*/ 	.word	0x00000000
        /*0010*/ 	.short	0x0007
        /*0012*/ 	.short	0x0038
        /*0014*/ 	.byte	0x00, 0xf0, 0x11, 0x00


	//----- nvinfo : EIATTR_KPARAM_INFO
	.align		4
.L_13:
        /*0018*/ 	.byte	0x04, 0x17
        /*001a*/ 	.short	(.L_15 - .L_14)
.L_14:
        /*001c*/ 	.word	0x00000000
        /*0020*/ 	.short	0x0006
        /*0022*/ 	.short	0x0030
        /*0024*/ 	.byte	0x00, 0xf4, 0x21, 0x00


	//----- nvinfo : EIATTR_KPARAM_INFO
	.align		4
.L_15:
        /*0028*/ 	.byte	0x04, 0x17
        /*002a*/ 	.short	(.L_17 - .L_16)
.L_16:
        /*002c*/ 	.word	0x00000000
        /*0030*/ 	.short	0x0005
        /*0032*/ 	.short	0x0028
        /*0034*/ 	.byte	0x00, 0xf4, 0x21, 0x00


	//----- nvinfo : EIATTR_KPARAM_INFO
	.align		4
.L_17:
        /*0038*/ 	.byte	0x04, 0x17
        /*003a*/ 	.short	(.L_19 - .L_18)
.L_18:
        /*003c*/ 	.word	0x00000000
        /*0040*/ 	.short	0x0004
        /*0042*/ 	.short	0x0020
        /*0044*/ 	.byte	0x00, 0xf4, 0x21, 0x00


	//----- nvinfo : EIATTR_KPARAM_INFO
	.align		4
.L_19:
        /*0048*/ 	.byte	0x04, 0x17
        /*004a*/ 	.short	(.L_21 - .L_20)
.L_20:
        /*004c*/ 	.word	0x00000000
        /*0050*/ 	.short	0x0003
        /*0052*/ 	.short	0x0018
        /*0054*/ 	.byte	0x00, 0xf4, 0x21, 0x00


	//----- nvinfo : EIATTR_KPARAM_INFO
	.align		4
.L_21:
        /*0058*/ 	.byte	0x04, 0x17
        /*005a*/ 	.short	(.L_23 - .L_22)
.L_22:
        /*005c*/ 	.word	0x00000000
        /*0060*/ 	.short	0x0002
        /*0062*/ 	.short	0x0010
        /*0064*/ 	.byte	0x00, 0xf4, 0x21, 0x00


	//----- nvinfo : EIATTR_KPARAM_INFO
	.align		4
.L_23:
        /*0068*/ 	.byte	0x04, 0x17
        /*006a*/ 	.short	(.L_25 - .L_24)
.L_24:
        /*006c*/ 	.word	0x00000000
        /*0070*/ 	.short	0x0001
        /*0072*/ 	.short	0x0008
        /*0074*/ 	.byte	0x00, 0xf4, 0x21, 0x00


	//----- nvinfo : EIATTR_KPARAM_INFO
	.align		4
.L_25:
        /*0078*/ 	.byte	0x04, 0x17
        /*007a*/ 	.short	(.L_27 - .L_26)
.L_26:
        /*007c*/ 	.word	0x00000000
        /*0080*/ 	.short	0x0000
        /*0082*/ 	.short	0x0000
        /*0084*/ 	.byte	0x00, 0xf4, 0x21, 0x00


	//----- nvinfo : EIATTR_SPARSE_MMA_MASK
	.align		4
.L_27:
        /*0088*/ 	.byte	0x03, 0x50
        /*008a*/ 	.short	0x0000


	//----- nvinfo : EIATTR_MAXREG_COUNT
	.align		4
        /*008c*/ 	.byte	0x03, 0x1b
        /*008e*/ 	.short	0x00ff


	//----- nvinfo : EIATTR_EXIT_INSTR_OFFSETS
	.align		4
        /*0090*/ 	.byte	0x04, 0x1c
        /*0092*/ 	.short	(.L_29 - .L_28)


	//   ....[0]....
.L_28:
        /*0094*/ 	.word	0x000006b0


	//   ....[1]....
        /*0098*/ 	.word	0x000006d0


	//----- nvinfo : EIATTR_REQNTID
	.align		4
.L_29:
        /*009c*/ 	.byte	0x04, 0x10
        /*009e*/ 	.short	(.L_31 - .L_30)
.L_30:
        /*00a0*/ 	.word	0x00000100
        /*00a4*/ 	.word	0x00000001
        /*00a8*/ 	.word	0x00000001


	//----- nvinfo : EIATTR_CBANK_PARAM_SIZE
	.align		4
.L_31:
        /*00ac*/ 	.byte	0x03, 0x19
        /*00ae*/ 	.short	0x003c


	//----- nvinfo : EIATTR_PARAM_CBANK
	.align		4
        /*00b0*/ 	.byte	0x04, 0x0a
        /*00b2*/ 	.short	(.L_33 - .L_32)
	.align		4
.L_32:
        /*00b4*/ 	.word	index@(.nv.constant0.triton_poi_fused_cat_21)
        /*00b8*/ 	.short	0x0210
        /*00ba*/ 	.short	0x003c


	//----- nvinfo : EIATTR_SW_WAR
	.align		4
.L_33:
        /*00bc*/ 	.byte	0x04, 0x36
        /*00be*/ 	.short	(.L_35 - .L_34)
.L_34:
        /*00c0*/ 	.word	0x00000008
.L_35:


//--------------------- .nv.callgraph             --------------------------
	.section	.nv.callgraph,"",@"SHT_CUDA_CALLGRAPH"
	.align	4
	.sectionentsize	8
	.align		4
        /*0000*/ 	.word	0x00000000
	.align		4
        /*0004*/ 	.word	0xffffffff
	.align		4
        /*0008*/ 	.word	0x00000000
	.align		4
        /*000c*/ 	.word	0xfffffffe
	.align		4
        /*0010*/ 	.word	0x00000000
	.align		4
        /*0014*/ 	.word	0xfffffffd
	.align		4
        /*0018*/ 	.word	0x00000000
	.align		4
        /*001c*/ 	.word	0xfffffffc


//--------------------- .nv.constant4             --------------------------
	.section	.nv.constant4,"a",@progbits
	.align	8
	.align		8
.nv.constant4:
        /*0000*/ 	.dword	_$_str
	.align		8
        /*0008*/ 	.dword	_$_str_$_2


//--------------------- .text.triton_poi_fused_cat_21 --------------------------
	.section	.text.triton_poi_fused_cat_21,"ax",@progbits
	.align	128
        .global         triton_poi_fused_cat_21
        .type           triton_poi_fused_cat_21,@function
        .size           triton_poi_fused_cat_21,(.L_x_1 - triton_poi_fused_cat_21)
        .other          triton_poi_fused_cat_21,@"STO_CUDA_ENTRY STV_DEFAULT"
triton_poi_fused_cat_21:
.text.triton_poi_fused_cat_21:
[----:B------:R-:W0:Y:S01]  /*0000*/  LDC R1, c[0x0][0x28] ;  /* 0x00000a00ff017b82 */ /* 0x000e220000000800 */
[----:B------:R-:W1:Y:S07]  /*0010*/  S2R R0, SR_TID.X ;  /* 0x0000000000007919 */ /* 0x000e6e0000002100 */
[----:B------:R-:W2:Y:S01]  /*0020*/  LDC.64 R4, c[0x0][0x220] ;  /* 0x00008800ff047b82 */ /* 0x000ea20000000a00 */
[----:B------:R-:W-:Y:S01]  /*0030*/  CS2R R10, SRZ ;  /* 0x00000000000a7805 */ /* 0x000fe2000001ff00 */
[----:B------:R-:W-:Y:S01]  /*0040*/  ULDC.64 UR4, c[0x0][0x208] ;  /* 0x0000820000047ab9 */ /* 0x000fe20000000a00 */
[----:B------:R-:W3:Y:S05]  /*0050*/  S2R R3, SR_CTAID.X ;  /* 0x0000000000037919 */ /* 0x000eea0000002500 */
[----:B------:R-:W4:Y:S08]  /*0060*/  LDC.64 R18, c[0x0][0x210] ;  /* 0x00008400ff127b82 */ /* 0x000f300000000a00 */
[----:B------:R-:W5:Y:S08]  /*0070*/  LDC.64 R8, c[0x0][0x218] ;  /* 0x00008600ff087b82 */ /* 0x000f700000000a00 */
[----:B------:R-:W2:Y:S01]  /*0080*/  LDC.64 R6, c[0x0][0x228] ;  /* 0x00008a00ff067b82 */ /* 0x000ea20000000a00 */
[----:B------:R-:W-:Y:S01]  /*0090*/  IMAD.MOV.U32 R12, RZ, RZ, RZ ;  /* 0x000000ffff0c7224 */ /* 0x000fe200078e00ff */
[----:B------:R-:W-:Y:S01]  /*00a0*/  ULDC.64 UR6, c[0x0][0x238] ;  /* 0x00008e0000067ab9 */ /* 0x000fe20000000a00 */
[----:B-1----:R-:W-:-:S05]  /*00b0*/  IMAD.SHL.U32 R0, R0, 0x2, RZ ;  /* 0x0000000200007824 */ /* 0x002fca00078e00ff */
[----:B------:R-:W-:-:S05]  /*00c0*/  LOP3.LUT R0, R0, 0x1fe, RZ, 0xc0, !PT ;  /* 0x000001fe00007812 */ /* 0x000fca00078ec0ff */
[----:B---3--:R-:W-:-:S05]  /*00d0*/  IMAD R0, R3, 0x200, R0 ;  /* 0x0000020003007824 */ /* 0x008fca00078e0200 */
[----:B------:R-:W-:-:S04]  /*00e0*/  SHF.R.S32.HI R3, RZ, 0x1f, R0 ;  /* 0x0000001fff037819 */ /* 0x000fc80000011400 */
[----:B------:R-:W-:-:S04]  /*00f0*/  LEA.HI R14, R3, R0, RZ, 0x6 ;  /* 0x00000000030e7211 */ /* 0x000fc800078f30ff */
[----:B------:R-:W-:-:S05]  /*0100*/  SHF.R.S32.HI R13, RZ, 0x6, R14 ;  /* 0x00000006ff0d7819 */ /* 0x000fca000001140e */
[----:B------:R-:W-:-:S05]  /*0110*/  IMAD.HI R2, R13, 0x764bc88d, RZ ;  /* 0x764bc88d0d027827 */ /* 0x000fca00078e02ff */
[----:B------:R-:W-:-:S04]  /*0120*/  SHF.R.U32.HI R3, RZ, 0x1f, R2 ;  /* 0x0000001fff037819 */ /* 0x000fc80000011602 */
[----:B------:R-:W-:-:S05]  /*0130*/  LEA.HI.SX32 R2, R2, R3, 0x19 ;  /* 0x0000000302027211 */ /* 0x000fca00078fcaff */
[----:B------:R-:W-:-:S04]  /*0140*/  IMAD R13, R2, -0x115, R13 ;  /* 0xfffffeeb020d7824 */ /* 0x000fc800078e020d */
[C---:B--2---:R-:W-:Y:S01]  /*0150*/  IMAD.WIDE R4, R13.reuse, 0x4, R4 ;  /* 0x000000040d047825 */ /* 0x044fe200078e0204 */
[----:B------:R-:W-:-:S04]  /*0160*/  ISETP.GE.AND P2, PT, R13, 0x100, PT ;  /* 0x000001000d00780c */ /* 0x000fc80003f46270 */
[----:B------:R-:W-:-:S13]  /*0170*/  ISETP.LT.AND P3, PT, R0, 0x11500, !P2 ;  /* 0x000115000000780c */ /* 0x000fda0005761270 */
[----:B------:R-:W2:Y:S04]  /*0180*/  @P3 LDG.E.EL R11, desc[UR4][R4.64] ;  /* 0x00000004040b3981 */ /* 0x000ea8000c2e1900 */
[----:B------:R1:W3:Y:S01]  /*0190*/  @P3 LDG.E.EL R10, desc[UR4][R4.64] ;  /* 0x00000004040a3981 */ /* 0x0002e2000c2e1900 */
[----:B------:R-:W-:-:S04]  /*01a0*/  IMAD.HI R15, R0, 0x764bc88d, RZ ;  /* 0x764bc88d000f7827 */ /* 0x000fc800078e02ff */
[----:B-----5:R-:W-:Y:S01]  /*01b0*/  IMAD.WIDE R8, R13, 0x4, R8 ;  /* 0x000000040d087825 */ /* 0x020fe200078e0208 */
[----:B------:R-:W-:-:S04]  /*01c0*/  SHF.R.U32.HI R2, RZ, 0x1f, R15 ;  /* 0x0000001fff027819 */ /* 0x000fc8000001160f */
[----:B------:R-:W-:Y:S02]  /*01d0*/  LEA.HI.SX32 R15, R15, R2, 0x13 ;  /* 0x000000020f0f7211 */ /* 0x000fe400078f9aff */
[----:B-1----:R-:W-:Y:S01]  /*01e0*/  CS2R R4, SRZ ;  /* 0x0000000000047805 */ /* 0x002fe2000001ff00 */
[----:B------:R-:W5:Y:S02]  /*01f0*/  @P3 LDG.E.EL R12, desc[UR4][R8.64] ;  /* 0x00000004080c3981 */ /* 0x000f64000c2e1900 */
[----:B------:R-:W-:-:S04]  /*0200*/  IMAD R2, R15, -0x4540, R0 ;  /* 0xffffbac00f027824 */ /* 0x000fc800078e0200 */
[----:B------:R-:W-:Y:S02]  /*0210*/  IMAD R17, R15, 0x4000, R2 ;  /* 0x000040000f117824 */ /* 0x000fe400078e0202 */
[----:B------:R-:W1:Y:S02]  /*0220*/  LDC.64 R2, c[0x0][0x230] ;  /* 0x00008c00ff027b82 */ /* 0x000e640000000a00 */
[----:B----4-:R-:W-:Y:S01]  /*0230*/  IMAD.WIDE R18, R17, 0x4, R18 ;  /* 0x0000000411127825 */ /* 0x010fe200078e0212 */
[----:B------:R-:W-:-:S04]  /*0240*/  CS2R R16, SRZ ;  /* 0x0000000000107805 */ /* 0x000fc8000001ff00 */
[----:B------:R1:W4:Y:S01]  /*0250*/  @P3 LDG.E.64 R4, desc[UR4][R18.64] ;  /* 0x0000000412043981 */ /* 0x000322000c1e1b00 */
[----:B------:R-:W-:Y:S01]  /*0260*/  LOP3.LUT R23, R14, 0xffffffc0, RZ, 0xc0, !PT ;  /* 0xffffffc00e177812 */ /* 0x000fe200078ec0ff */
[----:B------:R-:W-:Y:S02]  /*0270*/  IMAD R15, R15, 0x540, RZ ;  /* 0x000005400f0f7824 */ /* 0x000fe400078e02ff */
[----:B------:R1:W4:Y:S01]  /*0280*/  @P3 LDG.E.EL R17, desc[UR4][R8.64] ;  /* 0x0000000408113981 */ /* 0x000322000c2e1900 */
[----:B0-----:R-:W-:Y:S01]  /*0290*/  IMAD.WIDE R20, R13, 0x4, R6 ;  /* 0x000000040d147825 */ /* 0x001fe200078e0206 */
[----:B------:R-:W-:-:S03]  /*02a0*/  CS2R R6, SRZ ;  /* 0x0000000000067805 */ /* 0x000fc6000001ff00 */
[C---:B------:R-:W-:Y:S01]  /*02b0*/  IMAD.IADD R23, R0.reuse, 0x1, -R23 ;  /* 0x0000000100177824 */ /* 0x040fe200078e0a17 */
[----:B------:R-:W-:Y:S01]  /*02c0*/  ISETP.GE.AND P0, PT, R0, 0x11500, PT ;  /* 0x000115000000780c */ /* 0x000fe20003f06270 */
[C---:B------:R-:W-:Y:S01]  /*02d0*/  IMAD.SHL.U32 R14, R13.reuse, 0x40, RZ ;  /* 0x000000400d0e7824 */ /* 0x040fe200078e00ff */
[----:B------:R-:W4:Y:S01]  /*02e0*/  @P3 LDG.E.EL R16, desc[UR4][R20.64] ;  /* 0x0000000414103981 */ /* 0x000f22000c2e1900 */
[----:B-1----:R-:W-:Y:S01]  /*02f0*/  IMAD.WIDE R18, R13, 0x4, R2 ;  /* 0x000000040d127825 */ /* 0x002fe200078e0202 */
[--C-:B------:R-:W-:Y:S02]  /*0300*/  SHF.R.S32.HI R3, RZ, 0x1f, R15.reuse ;  /* 0x0000001fff037819 */ /* 0x100fe4000001140f */
[----:B------:R-:W5:Y:S01]  /*0310*/  @P3 LDG.E.EL R6, desc[UR4][R20.64] ;  /* 0x0000000414063981 */ /* 0x000f62000c2e1900 */
[----:B------:R-:W-:Y:S01]  /*0320*/  IMAD.MOV.U32 R2, RZ, RZ, RZ ;  /* 0x000000ffff027224 */ /* 0x000fe200078e00ff */
[----:B------:R-:W-:Y:S02]  /*0330*/  IADD3 R15, P4, P5, R14, R23, R15 ;  /* 0x000000170e0f7210 */ /* 0x000fe40007d9e00f */
[----:B------:R-:W5:Y:S01]  /*0340*/  @P3 LDG.E.EL R7, desc[UR4][R18.64] ;  /* 0x0000000412073981 */ /* 0x000f62000c2e1900 */
[----:B------:R-:W-:-:S02]  /*0350*/  SHF.R.S32.HI R23, RZ, 0x1f, R23 ;  /* 0x0000001fff177819 */ /* 0x000fc40000011417 */
[----:B------:R-:W-:Y:S01]  /*0360*/  SHF.R.S32.HI R14, RZ, 0x1f, R14 ;  /* 0x0000001fff0e7819 */ /* 0x000fe2000001140e */
[----:B------:R0:W5:Y:S01]  /*0370*/  @P3 LDG.E.EL R2, desc[UR4][R18.64] ;  /* 0x0000000412023981 */ /* 0x000162000c2e1900 */
[----:B------:R-:W-:Y:S02]  /*0380*/  ISETP.GT.AND P1, PT, R13, 0xff, !P0 ;  /* 0x000000ff0d00780c */ /* 0x000fe40004724270 */
[----:B------:R-:W-:Y:S02]  /*0390*/  IADD3.X R14, R14, R23, R3, P4, P5 ;  /* 0x000000170e0e7210 */ /* 0x000fe400027ea403 */
[----:B------:R-:W-:-:S04]  /*03a0*/  LEA R8, P4, R15, UR6, 0x2 ;  /* 0x000000060f087c11 */ /* 0x000fc8000f8810ff */
[----:B------:R-:W-:Y:S02]  /*03b0*/  LEA.HI.X R9, R15, UR7, R14, 0x2, P4 ;  /* 0x000000070f097c11 */ /* 0x000fe4000a0f140e */
[----:B------:R-:W-:-:S06]  /*03c0*/  CS2R R14, SRZ ;  /* 0x00000000000e7805 */ /* 0x000fcc000001ff00 */
[----:B------:R1:W5:Y:S01]  /*03d0*/  @P1 LDG.E.64 R14, desc[UR4][R8.64+-0x10000] ;  /* 0xff000004080e1981 */ /* 0x000362000c1e1b00 */
[----:B0-----:R-:W-:Y:S01]  /*03e0*/  IMAD.MOV.U32 R19, RZ, RZ, 0x3e800000 ;  /* 0x3e800000ff137424 */ /* 0x001fe200078e00ff */
[----:B--2---:R-:W-:-:S05]  /*03f0*/  SEL R3, R11, RZ, P3 ;  /* 0x000000ff0b037207 */ /* 0x004fca0001800000 */
[----:B------:R-:W-:Y:S01]  /*0400*/  FADD R3, R3, 9.9999997473787516356e-06 ;  /* 0x3727c5ac03037421 */ /* 0x000fe20000000000 */
[----:B---3--:R-:W-:-:S03]  /*0410*/  SEL R10, R10, RZ, P3 ;  /* 0x000000ff0a0a7207 */ /* 0x008fc60001800000 */
[----:B------:R-:W0:Y:S02]  /*0420*/  MUFU.SQRT R11, R3 ;  /* 0x00000003000b7308 */ /* 0x000e240000002000 */
[----:B------:R-:W-:-:S06]  /*0430*/  FADD R10, R10, 9.9999997473787516356e-06 ;  /* 0x3727c5ac0a0a7421 */ /* 0x000fcc0000000000 */
[----:B------:R-:W2:Y:S01]  /*0440*/  MUFU.SQRT R13, R10 ;  /* 0x0000000a000d7308 */ /* 0x000ea20000002000 */
[C---:B0-----:R-:W-:Y:S02]  /*0450*/  FSETP.GT.AND P6, PT, R11.reuse, 8.50705917302346158658e+37, PT ;  /* 0x7e8000000b00780b */ /* 0x041fe40003fc4000 */
[----:B------:R-:W-:Y:S02]  /*0460*/  FSETP.GEU.AND P5, PT, R11, 1.175494350822287508e-38, PT ;  /* 0x008000000b00780b */ /* 0x000fe40003fae000 */
[----:B------:R-:W-:Y:S02]  /*0470*/  FSEL R18, R19, 1, P6 ;  /* 0x3f80000013127808 */ /* 0x000fe40003000000 */
[----:B--2---:R-:W-:-:S07]  /*0480*/  FSETP.GT.AND P4, PT, R13, 8.50705917302346158658e+37, PT ;  /* 0x7e8000000d00780b */ /* 0x004fce0003f84000 */
[----:B------:R-:W-:Y:S01]  /*0490*/  @P6 FMUL R11, R11, 0.25 ;  /* 0x3e8000000b0b6820 */ /* 0x000fe20000400000 */
[----:B------:R-:W-:-:S03]  /*04a0*/  FSETP.GEU.AND P6, PT, R13, 1.175494350822287508e-38, PT ;  /* 0x008000000d00780b */ /* 0x000fc60003fce000 */
[----:B------:R-:W-:Y:S02]  /*04b0*/  @!P5 FMUL R11, R11, 16777216 ;  /* 0x4b8000000b0bd820 */ /* 0x000fe40000400000 */
[----:B------:R-:W-:-:S04]  /*04c0*/  @P4 FMUL R13, R13, 0.25 ;  /* 0x3e8000000d0d4820 */ /* 0x000fc80000400000 */
[----:B------:R-:W0:Y:S04]  /*04d0*/  MUFU.RCP R11, R11 ;  /* 0x0000000b000b7308 */ /* 0x000e280000001000 */
[----:B------:R-:W-:Y:S01]  /*04e0*/  @!P6 FMUL R13, R13, 16777216 ;  /* 0x4b8000000d0de820 */ /* 0x000fe20000400000 */
[----:B----4-:R-:W-:Y:S02]  /*04f0*/  SEL R4, R4, RZ, P3 ;  /* 0x000000ff04047207 */ /* 0x010fe40001800000 */
[----:B-----5:R-:W-:-:S03]  /*0500*/  SEL R3, R12, RZ, P3 ;  /* 0x000000ff0c037207 */ /* 0x020fc60001800000 */
[----:B------:R-:W2:Y:S01]  /*0510*/  MUFU.RCP R13, R13 ;  /* 0x0000000d000d7308 */ /* 0x000ea20000001000 */
[----:B------:R-:W-:Y:S01]  /*0520*/  FSEL R10, R19, 1, P4 ;  /* 0x3f800000130a7808 */ /* 0x000fe20002000000 */
[----:B-1----:R-:W-:Y:S01]  /*0530*/  FADD R8, R4, -R3 ;  /* 0x8000000304087221 */ /* 0x002fe20000000000 */
[----:B------:R-:W-:Y:S01]  /*0540*/  SEL R3, R5, RZ, P3 ;  /* 0x000000ff05037207 */ /* 0x000fe20001800000 */
[----:B------:R-:W-:Y:S01]  /*0550*/  @!P5 FMUL R18, R18, 16777216 ;  /* 0x4b8000001212d820 */ /* 0x000fe20000400000 */
[----:B------:R-:W1:Y:S01]  /*0560*/  LDC.64 R4, c[0x0][0x240] ;  /* 0x00009000ff047b82 */ /* 0x000e620000000a00 */
[----:B------:R-:W-:Y:S01]  /*0570*/  SEL R12, R17, RZ, P3 ;  /* 0x000000ff110c7207 */ /* 0x000fe20001800000 */
[----:B------:R-:W-:Y:S01]  /*0580*/  @!P6 FMUL R10, R10, 16777216 ;  /* 0x4b8000000a0ae820 */ /* 0x000fe20000400000 */
[----:B0-----:R-:W-:-:S03]  /*0590*/  FMUL R9, R11, R18 ;  /* 0x000000120b097220 */ /* 0x001fc60000400000 */
[----:B------:R-:W-:Y:S01]  /*05a0*/  FADD R3, R3, -R12 ;  /* 0x8000000c03037221 */ /* 0x000fe20000000000 */
[----:B------:R-:W-:Y:S01]  /*05b0*/  FMUL R8, R8, R9 ;  /* 0x0000000908087220 */ /* 0x000fe20000400000 */
[----:B--2---:R-:W-:Y:S01]  /*05c0*/  FMUL R10, R13, R10 ;  /* 0x0000000a0d0a7220 */ /* 0x004fe20000400000 */
[----:B------:R-:W-:Y:S02]  /*05d0*/  SEL R9, R16, RZ, P3 ;  /* 0x000000ff10097207 */ /* 0x000fe40001800000 */
[----:B------:R-:W-:Y:S02]  /*05e0*/  SEL R6, R6, RZ, P3 ;  /* 0x000000ff06067207 */ /* 0x000fe40001800000 */
[----:B------:R-:W-:Y:S01]  /*05f0*/  SEL R11, R7, RZ, P3 ;  /* 0x000000ff070b7207 */ /* 0x000fe20001800000 */
[----:B------:R-:W-:Y:S01]  /*0600*/  FMUL R7, R3, R10 ;  /* 0x0000000a03077220 */ /* 0x000fe20000400000 */
[----:B------:R-:W-:-:S03]  /*0610*/  SEL R2, R2, RZ, P3 ;  /* 0x000000ff02027207 */ /* 0x000fc60001800000 */
[----:B------:R-:W-:Y:S02]  /*0620*/  FFMA R3, R8, R9, R11 ;  /* 0x0000000908037223 */ /* 0x000fe4000000000b */
[----:B------:R-:W-:-:S03]  /*0630*/  FFMA R2, R7, R6, R2 ;  /* 0x0000000607027223 */ /* 0x000fc60000000002 */
[C---:B------:R-:W-:Y:S02]  /*0640*/  FSETP.GEU.AND P3, PT, R3.reuse, RZ, PT ;  /* 0x000000ff0300720b */ /* 0x040fe40003f6e000 */
[----:B------:R-:W-:Y:S01]  /*0650*/  FSETP.GEU.AND P4, PT, R2, RZ, PT ;  /* 0x000000ff0200720b */ /* 0x000fe20003f8e000 */
[----:B-1----:R-:W-:Y:S01]  /*0660*/  IMAD.WIDE R4, R0, 0x4, R4 ;  /* 0x0000000400047825 */ /* 0x002fe200078e0204 */
[----:B------:R-:W-:Y:S02]  /*0670*/  FSEL R6, R3, RZ, P3 ;  /* 0x000000ff03067208 */ /* 0x000fe40001800000 */
[----:B------:R-:W-:Y:S02]  /*0680*/  FSEL R7, R2, RZ, P4 ;  /* 0x000000ff02077208 */ /* 0x000fe40002000000 */
[----:B------:R-:W-:Y:S02]  /*0690*/  @P2 SEL R6, R14, RZ, P1 ;  /* 0x000000ff0e062207 */ /* 0x000fe40000800000 */
[----:B------:R-:W-:Y:S01]  /*06a0*/  @P2 SEL R7, R15, RZ, P1 ;  /* 0x000000ff0f072207 */ /* 0x000fe20000800000 */
[----:B------:R-:W-:Y:S06]  /*06b0*/  @P0 EXIT ;  /* 0x000000000000094d */ /* 0x000fec0003800000 */
[----:B------:R-:W-:Y:S01]  /*06c0*/  STG.E.64 desc[UR4][R4.64], R6 ;  /* 0x0000000604007986 */ /* 0x000fe2000c101b04 */
[----:B------:R-:W-:Y:S05]  /*06d0*/  EXIT ;  /* 0x000000000000794d */ /* 0x000fea0003800000 */
.L_x_0:
[----:B------:R-:W-:-:S00]  /*06e0*/  BRA `(.L_x_0) ;  /* 0xfffffffc00fc7947 */ /* 0x000fc0000383ffff */
[----:B------:R-:W-:-:S00]  /*06f0*/  NOP ;  /* 0x0000000000007918 */ /* 0x000fc00000000000 */
        /* <DEDUP_REMOVED lines=8> */
.L_x_1:


//--------------------- .nv.global.init           --------------------------
	.section	.nv.global.init,"aw",@progbits
.nv.global.init:
	.type		_$_str,@object
	.size		_$_str,(_$_str_$_2 - _$_str)
_$_str:
        /*0000*/ 	.byte	0x5f, 0x5f, 0x43, 0x55, 0x44, 0x41, 0x5f, 0x46, 0x54, 0x5a, 0x00
	.type		_$_str_$_2,@object
	.size		_$_str_$_2,(.L_1 - _$_str_$_2)
_$_str_$_2:
        /*000b*/ 	.byte	0x5f, 0x5f, 0x43, 0x55, 0x44, 0x41, 0x5f, 0x50, 0x52, 0x45, 0x43, 0x5f, 0x53, 0x51, 0x52, 0x54
        /*001b*/ 	.byte	0x00
.L_1:


//--------------------- .nv.constant0.triton_poi_fused_cat_21 --------------------------
	.section	.nv.constant0.triton_poi_fused_cat_21,"a",@progbits
	.sectionflags	@""
	.align	4
.nv.constant0.triton_poi_fused_cat_21:
	.zero		588
